//
// Generated by NVIDIA NVVM Compiler
//
// Compiler Build ID: CL-36424714
// Cuda compilation tools, release 13.0, V13.0.88
// Based on NVVM 20.0.0
//

.version 9.0
.target sm_100
.address_size 64

	// .globl	_Z10reluKernelPfm

.visible .entry _Z10reluKernelPfm(
	.param .u64 .ptr .align 1 _Z10reluKernelPfm_param_0,
	.param .u64 _Z10reluKernelPfm_param_1
)
{
	.reg .pred 	%p<3>;
	.reg .b32 	%r<6>;
	.reg .b32 	%f<2>;
	.reg .b64 	%rd<7>;

	ld.param.u64 	%rd3, [_Z10reluKernelPfm_param_0];
	ld.param.u64 	%rd4, [_Z10reluKernelPfm_param_1];
	mov.u32 	%r1, %ctaid.x;
	mov.u32 	%r2, %ntid.x;
	mov.u32 	%r3, %tid.x;
	mad.lo.s32 	%r4, %r1, %r2, %r3;
	cvt.u64.u32 	%rd1, %r4;
	setp.le.u64 	%p1, %rd4, %rd1;
	@%p1 bra 	$L__BB0_3;
	cvta.to.global.u64 	%rd5, %rd3;
	shl.b64 	%rd6, %rd1, 2;
	add.s64 	%rd2, %rd5, %rd6;
	ld.global.f32 	%f1, [%rd2];
	setp.geu.f32 	%p2, %f1, 0f00000000;
	@%p2 bra 	$L__BB0_3;
	mov.b32 	%r5, 0;
	st.global.u32 	[%rd2], %r5;
$L__BB0_3:
	ret;

}


// ===== COMPILED SASS (sm_100) =====

	.target	sm_100

	.elftype	@"ET_EXEC"


//--------------------- .note.nv.tkinfo           --------------------------
	.section	.note.nv.tkinfo,"",@"SHT_NOTE"
	.sectionflags	@"SHF_NOTE_NV_TKINFO"
	.tkinfo
        /*0018*/ 	.word	0x00000002
        /*0030*/ 	.string	""
        /*0030*/ 	.string	"ptxas"
        /*0030*/ 	.string	"Cuda compilation tools, release 13.0, V13.0.88"
        /*0030*/ 	.string	"Build cuda_13.0.r13.0/compiler.36424714_0"
        /*0030*/ 	.string	"-arch sm_100 -m 64 "



//--------------------- .note.nv.cuinfo           --------------------------
	.section	.note.nv.cuinfo,"",@"SHT_NOTE"
	.sectionflags	@"SHF_NOTE_NV_CUINFO"
        /*0018*/ 	.short	0x0002
        /*001a*/ 	.short	0x0064
        /*001c*/ 	.short	0x0082
	.zero		2


//--------------------- .nv.info                  --------------------------
	.section	.nv.info,"",@"SHT_CUDA_INFO"
	.align	4


	//----- nvinfo : EIATTR_REGCOUNT
	.align		4
        /*0000*/ 	.byte	0x04, 0x2f
        /*0002*/ 	.short	(.L_1 - .L_0)
	.align		4
.L_0:
        /*0004*/ 	.word	index@(_Z10reluKernelPfm)
        /*0008*/ 	.word	0x00000006


	//----- nvinfo : EIATTR_FRAME_SIZE
	.align		4
.L_1:
        /*000c*/ 	.byte	0x04, 0x11
        /*000e*/ 	.short	(.L_3 - .L_2)
	.align		4
.L_2:
        /*0010*/ 	.word	index@(_Z10reluKernelPfm)
        /*0014*/ 	.word	0x00000000


	//----- nvinfo : EIATTR_MIN_STACK_SIZE
	.align		4
.L_3:
        /*0018*/ 	.byte	0x04, 0x12
        /*001a*/ 	.short	(.L_5 - .L_4)
	.align		4
.L_4:
        /*001c*/ 	.word	index@(_Z10reluKernelPfm)
        /*0020*/ 	.word	0x00000000
.L_5:


//--------------------- .nv.compat                --------------------------
	.section	.nv.compat,"",@"SHT_CUDA_COMPAT_INFO"
	.align	4
        /*0000*/ 	.byte	0x02, 0x09, 0x00, 0x00, 0x02, 0x02, 0x01, 0x00, 0x02, 0x05, 0x05, 0x00, 0x03, 0x07, 0x01, 0x01
        /*0010*/ 	.byte	0x02, 0x03, 0x00, 0x00, 0x02, 0x06, 0x01, 0x00, 0x04, 0x0b, 0x08, 0x00, 0x09, 0x00, 0x00, 0x00
        /*0020*/ 	.byte	0x00, 0x00, 0x00, 0x00


//--------------------- .nv.info._Z10reluKernelPfm --------------------------
	.section	.nv.info._Z10reluKernelPfm,"",@"SHT_CUDA_INFO"
	.sectionflags	@""
	.align	4


	//----- nvinfo : EIATTR_CUDA_API_VERSION
	.align		4
        /*0000*/ 	.byte	0x04, 0x37
        /*0002*/ 	.short	(.L_7 - .L_6)
.L_6:
        /*0004*/ 	.word	0x00000082


	//----- nvinfo : EIATTR_KPARAM_INFO
	.align		4
.L_7:
        /*0008*/ 	.byte	0x04, 0x17
        /*000a*/ 	.short	(.L_9 - .L_8)
.L_8:
        /*000c*/ 	.word	0x00000000
        /*0010*/ 	.short	0x0001
        /*0012*/ 	.short	0x0008
        /*0014*/ 	.byte	0x00, 0xf0, 0x21, 0x00


	//----- nvinfo : EIATTR_KPARAM_INFO
	.align		4
.L_9:
        /*0018*/ 	.byte	0x04, 0x17
        /*001a*/ 	.short	(.L_11 - .L_10)
.L_10:
        /*001c*/ 	.word	0x00000000
        /*0020*/ 	.short	0x0000
        /*0022*/ 	.short	0x0000
        /*0024*/ 	.byte	0x00, 0xf5, 0x21, 0x00


	//----- nvinfo : EIATTR_SPARSE_MMA_MASK
	.align		4
.L_11:
        /*0028*/ 	.byte	0x03, 0x50
        /*002a*/ 	.short	0x0000


	//----- nvinfo : EIATTR_MAXREG_COUNT
	.align		4
        /*002c*/ 	.byte	0x03, 0x1b
        /*002e*/ 	.short	0x00ff


	//----- nvinfo : EIATTR_MERCURY_ISA_VERSION
	.align		4
        /*0030*/ 	.byte	0x03, 0x5f
        /*0032*/ 	.short	0x0101


	//----- nvinfo : EIATTR_VRC_CTA_INIT_COUNT
	.align		4
        /*0034*/ 	.byte	0x02, 0x4a
	.zero		1
	.zero		1


	//----- nvinfo : EIATTR_EXIT_INSTR_OFFSETS
	.align		4
        /*0038*/ 	.byte	0x04, 0x1c
        /*003a*/ 	.short	(.L_13 - .L_12)


	//   ....[0]....
.L_12:
        /*003c*/ 	.word	0x00000080


	//   ....[1]....
        /*0040*/ 	.word	0x000000f0


	//   ....[2]....
        /*0044*/ 	.word	0x00000110


	//----- nvinfo : EIATTR_CBANK_PARAM_SIZE
	.align		4
.L_13:
        /*0048*/ 	.byte	0x03, 0x19
        /*004a*/ 	.short	0x0010


	//----- nvinfo : EIATTR_PARAM_CBANK
	.align		4
        /*004c*/ 	.byte	0x04, 0x0a
        /*004e*/ 	.short	(.L_15 - .L_14)
	.align		4
.L_14:
        /*0050*/ 	.word	index@(.nv.constant0._Z10reluKernelPfm)
        /*0054*/ 	.short	0x0380
        /*0056*/ 	.short	0x0010


	//----- nvinfo : EIATTR_SW_WAR
	.align		4
.L_15:
        /*0058*/ 	.byte	0x04, 0x36
        /*005a*/ 	.short	(.L_17 - .L_16)
.L_16:
        /*005c*/ 	.word	0x00000008
.L_17:


//--------------------- .nv.callgraph             --------------------------
	.section	.nv.callgraph,"",@"SHT_CUDA_CALLGRAPH"
	.align	4
	.sectionentsize	8
	.align		4
        /*0000*/ 	.word	0x00000000
	.align		4
        /*0004*/ 	.word	0xffffffff
	.align		4
        /*0008*/ 	.word	0x00000000
	.align		4
        /*000c*/ 	.word	0xfffffffe
	.align		4
        /*0010*/ 	.word	0x00000000
	.align		4
        /*0014*/ 	.word	0xfffffffd
	.align		4
        /*0018*/ 	.word	0x00000000
	.align		4
        /*001c*/ 	.word	0xfffffffc


//--------------------- .text._Z10reluKernelPfm   --------------------------
	.section	.text._Z10reluKernelPfm,"ax",@progbits
	.align	128
        .global         _Z10reluKernelPfm
        .type           _Z10reluKernelPfm,@function
        .size           _Z10reluKernelPfm,(.L_x_1 - _Z10reluKernelPfm)
        .other          _Z10reluKernelPfm,@"STO_CUDA_ENTRY STV_DEFAULT"
_Z10reluKernelPfm:
.text._Z10reluKernelPfm:
[----:B------:R-:W-:Y:S01]  /*0000*/  LDC R1, c[0x0][0x37c] ;  /* 0x0000df00ff017b82 */ /* 0x000fe20000000800 */
[----:B------:R-:W0:Y:S07]  /*0010*/  S2R R3, SR_TID.X ;  /* 0x0000000000037919 */ /* 0x000e2e0000002100 */
[----:B------:R-:W0:Y:S01]  /*0020*/  S2UR UR4, SR_CTAID.X ;  /* 0x00000000000479c3 */ /* 0x000e220000002500 */
[----:B------:R-:W1:Y:S07]  /*0030*/  LDCU.64 UR6, c[0x0][0x388] ;  /* 0x00007100ff0677ac */ /* 0x000e6e0008000a00 */
[----:B------:R-:W0:Y:S02]  /*0040*/  LDC R0, c[0x0][0x360] ;  /* 0x0000d800ff007b82 */ /* 0x000e240000000800 */
[----:B0-----:R-:W-:-:S05]  /*0050*/  IMAD R0, R0, UR4, R3 ;  /* 0x0000000400007c24 */ /* 0x001fca000f8e0203 */
[----:B-1----:R-:W-:-:S04]  /*0060*/  ISETP.GE.U32.AND P0, PT, R0, UR6, PT ;  /* 0x0000000600007c0c */ /* 0x002fc8000bf06070 */
[----:B------:R-:W-:-:S13]  /*0070*/  ISETP.GE.U32.AND.EX P0, PT, RZ, UR7, PT, P0 ;  /* 0x00000007ff007c0c */ /* 0x000fda000bf06100 */
[----:B------:R-:W-:Y:S05]  /*0080*/  @P0 EXIT ;  /* 0x000000000000094d */ /* 0x000fea0003800000 */
[----:B------:R-:W0:Y:S01]  /*0090*/  LDCU.64 UR6, c[0x0][0x380] ;  /* 0x00007000ff0677ac */ /* 0x000e220008000a00 */
[----:B------:R-:W1:Y:S01]  /*00a0*/  LDCU.64 UR4, c[0x0][0x358] ;  /* 0x00006b00ff0477ac */ /* 0x000e620008000a00 */
[----:B0-----:R-:W-:-:S04]  /*00b0*/  LEA R2, P0, R0, UR6, 0x2 ;  /* 0x0000000600027c11 */ /* 0x001fc8000f8010ff */
[----:B------:R-:W-:-:S05]  /*00c0*/  LEA.HI.X R3, R0, UR7, RZ, 0x2, P0 ;  /* 0x0000000700037c11 */ /* 0x000fca00080f14ff */
[----:B-1----:R-:W2:Y:S02]  /*00d0*/  LDG.E R0, desc[UR4][R2.64] ;  /* 0x0000000402007981 */ /* 0x002ea4000c1e1900 */
[----:B--2---:R-:W-:-:S13]  /*00e0*/  FSETP.GEU.AND P0, PT, R0, RZ, PT ;  /* 0x000000ff0000720b */ /* 0x004fda0003f0e000 */
[----:B------:R-:W-:Y:S05]  /*00f0*/  @P0 EXIT ;  /* 0x000000000000094d */ /* 0x000fea0003800000 */
[----:B------:R-:W-:Y:S01]  /*0100*/  STG.E desc[UR4][R2.64], RZ ;  /* 0x000000ff02007986 */ /* 0x000fe2000c101904 */
[----:B------:R-:W-:Y:S05]  /*0110*/  EXIT ;  /* 0x000000000000794d */ /* 0x000fea0003800000 */
.L_x_0:
[----:B------:R-:W-:-:S00]  /*0120*/  BRA `(.L_x_0) ;  /* 0xfffffffc00fc7947 */ /* 0x000fc0000383ffff */
[----:B------:R-:W-:-:S00]  /*0130*/  NOP ;  /* 0x0000000000007918 */ /* 0x000fc00000000000 */
        /* <DEDUP_REMOVED lines=12> */
.L_x_1:


//--------------------- .nv.shared.reserved.0     --------------------------
	.section	.nv.shared.reserved.0,"aw",@nobits
	.weak		__nv_reservedSMEM_offset_0_alias
	.size		__nv_reservedSMEM_offset_0_alias, 0, 64
	.other		__nv_reservedSMEM_offset_0_alias,@"STO_CUDA_RESERVED_SHARED STV_DEFAULT"
__nv_reservedSMEM_offset_0_alias:
	.zero		0
	.zero		64


//--------------------- .nv.constant0._Z10reluKernelPfm --------------------------
	.section	.nv.constant0._Z10reluKernelPfm,"a",@progbits
	.sectionflags	@""
	.align	4
.nv.constant0._Z10reluKernelPfm:
	.zero		912


//--------------------- SYMBOLS --------------------------

	.type		.nv.reservedSmem.offset0,@object
	.size		.nv.reservedSmem.offset0,0x4
